//
// Generated by NVIDIA NVVM Compiler
//
// Compiler Build ID: CL-36424714
// Cuda compilation tools, release 13.0, V13.0.88
// Based on NVVM 20.0.0
//

.version 9.0
.target sm_100
.address_size 64

	// .globl	_Z12helloFromGPUv
.extern .func  (.param .b32 func_retval0) vprintf
(
	.param .b64 vprintf_param_0,
	.param .b64 vprintf_param_1
)
;
// _ZZ12helloFromGPUvE5aTile has been demoted
.global .align 1 .b8 $str[4] = {37, 102, 10};

.visible .entry _Z12helloFromGPUv()
{
	.local .align 8 .b8 	__local_depot0[8];
	.reg .b64 	%SP;
	.reg .b64 	%SPL;
	.reg .pred 	%p<4>;
	.reg .b16 	%rs<73>;
	.reg .b32 	%r<111>;
	.reg .b32 	%f<9>;
	.reg .b64 	%rd<5>;
	.reg .b64 	%fd<9>;
	// demoted variable
	.shared .align 2 .b8 _ZZ12helloFromGPUvE5aTile[512];
	mov.u64 	%SPL, __local_depot0;
	cvta.local.u64 	%SP, %SPL;
	mov.u32 	%r10, %tid.x;
	mov.u32 	%r11, %ntid.x;
	mov.u32 	%r12, %ctaid.x;
	mad.lo.s32 	%r1, %r11, %r12, %r10;
	setp.ne.s32 	%p1, %r1, 0;
	@%p1 bra 	$L__BB0_3;
	mov.u32 	%r15, _ZZ12helloFromGPUvE5aTile;
	add.s32 	%r109, %r15, 64;
	mov.b32 	%r110, 0;
$L__BB0_2:
	// begin inline asm
	cvt.rn.f16.s32 %rs1, %r110;
	// end inline asm
	st.shared.u16 	[%r109+-64], %rs1;
	add.s32 	%r17, %r110, 1;
	// begin inline asm
	cvt.rn.f16.s32 %rs2, %r17;
	// end inline asm
	st.shared.u16 	[%r109+-62], %rs2;
	add.s32 	%r18, %r110, 2;
	// begin inline asm
	cvt.rn.f16.s32 %rs3, %r18;
	// end inline asm
	st.shared.u16 	[%r109+-60], %rs3;
	add.s32 	%r19, %r110, 3;
	// begin inline asm
	cvt.rn.f16.s32 %rs4, %r19;
	// end inline asm
	st.shared.u16 	[%r109+-58], %rs4;
	add.s32 	%r20, %r110, 4;
	// begin inline asm
	cvt.rn.f16.s32 %rs5, %r20;
	// end inline asm
	st.shared.u16 	[%r109+-56], %rs5;
	add.s32 	%r21, %r110, 5;
	// begin inline asm
	cvt.rn.f16.s32 %rs6, %r21;
	// end inline asm
	st.shared.u16 	[%r109+-54], %rs6;
	add.s32 	%r22, %r110, 6;
	// begin inline asm
	cvt.rn.f16.s32 %rs7, %r22;
	// end inline asm
	st.shared.u16 	[%r109+-52], %rs7;
	add.s32 	%r23, %r110, 7;
	// begin inline asm
	cvt.rn.f16.s32 %rs8, %r23;
	// end inline asm
	st.shared.u16 	[%r109+-50], %rs8;
	add.s32 	%r24, %r110, 8;
	// begin inline asm
	cvt.rn.f16.s32 %rs9, %r24;
	// end inline asm
	st.shared.u16 	[%r109+-48], %rs9;
	add.s32 	%r25, %r110, 9;
	// begin inline asm
	cvt.rn.f16.s32 %rs10, %r25;
	// end inline asm
	st.shared.u16 	[%r109+-46], %rs10;
	add.s32 	%r26, %r110, 10;
	// begin inline asm
	cvt.rn.f16.s32 %rs11, %r26;
	// end inline asm
	st.shared.u16 	[%r109+-44], %rs11;
	add.s32 	%r27, %r110, 11;
	// begin inline asm
	cvt.rn.f16.s32 %rs12, %r27;
	// end inline asm
	st.shared.u16 	[%r109+-42], %rs12;
	add.s32 	%r28, %r110, 12;
	// begin inline asm
	cvt.rn.f16.s32 %rs13, %r28;
	// end inline asm
	st.shared.u16 	[%r109+-40], %rs13;
	add.s32 	%r29, %r110, 13;
	// begin inline asm
	cvt.rn.f16.s32 %rs14, %r29;
	// end inline asm
	st.shared.u16 	[%r109+-38], %rs14;
	add.s32 	%r30, %r110, 14;
	// begin inline asm
	cvt.rn.f16.s32 %rs15, %r30;
	// end inline asm
	st.shared.u16 	[%r109+-36], %rs15;
	add.s32 	%r31, %r110, 15;
	// begin inline asm
	cvt.rn.f16.s32 %rs16, %r31;
	// end inline asm
	st.shared.u16 	[%r109+-34], %rs16;
	add.s32 	%r32, %r110, 16;
	// begin inline asm
	cvt.rn.f16.s32 %rs17, %r32;
	// end inline asm
	st.shared.u16 	[%r109+-32], %rs17;
	add.s32 	%r33, %r110, 17;
	// begin inline asm
	cvt.rn.f16.s32 %rs18, %r33;
	// end inline asm
	st.shared.u16 	[%r109+-30], %rs18;
	add.s32 	%r34, %r110, 18;
	// begin inline asm
	cvt.rn.f16.s32 %rs19, %r34;
	// end inline asm
	st.shared.u16 	[%r109+-28], %rs19;
	add.s32 	%r35, %r110, 19;
	// begin inline asm
	cvt.rn.f16.s32 %rs20, %r35;
	// end inline asm
	st.shared.u16 	[%r109+-26], %rs20;
	add.s32 	%r36, %r110, 20;
	// begin inline asm
	cvt.rn.f16.s32 %rs21, %r36;
	// end inline asm
	st.shared.u16 	[%r109+-24], %rs21;
	add.s32 	%r37, %r110, 21;
	// begin inline asm
	cvt.rn.f16.s32 %rs22, %r37;
	// end inline asm
	st.shared.u16 	[%r109+-22], %rs22;
	add.s32 	%r38, %r110, 22;
	// begin inline asm
	cvt.rn.f16.s32 %rs23, %r38;
	// end inline asm
	st.shared.u16 	[%r109+-20], %rs23;
	add.s32 	%r39, %r110, 23;
	// begin inline asm
	cvt.rn.f16.s32 %rs24, %r39;
	// end inline asm
	st.shared.u16 	[%r109+-18], %rs24;
	add.s32 	%r40, %r110, 24;
	// begin inline asm
	cvt.rn.f16.s32 %rs25, %r40;
	// end inline asm
	st.shared.u16 	[%r109+-16], %rs25;
	add.s32 	%r41, %r110, 25;
	// begin inline asm
	cvt.rn.f16.s32 %rs26, %r41;
	// end inline asm
	st.shared.u16 	[%r109+-14], %rs26;
	add.s32 	%r42, %r110, 26;
	// begin inline asm
	cvt.rn.f16.s32 %rs27, %r42;
	// end inline asm
	st.shared.u16 	[%r109+-12], %rs27;
	add.s32 	%r43, %r110, 27;
	// begin inline asm
	cvt.rn.f16.s32 %rs28, %r43;
	// end inline asm
	st.shared.u16 	[%r109+-10], %rs28;
	add.s32 	%r44, %r110, 28;
	// begin inline asm
	cvt.rn.f16.s32 %rs29, %r44;
	// end inline asm
	st.shared.u16 	[%r109+-8], %rs29;
	add.s32 	%r45, %r110, 29;
	// begin inline asm
	cvt.rn.f16.s32 %rs30, %r45;
	// end inline asm
	st.shared.u16 	[%r109+-6], %rs30;
	add.s32 	%r46, %r110, 30;
	// begin inline asm
	cvt.rn.f16.s32 %rs31, %r46;
	// end inline asm
	st.shared.u16 	[%r109+-4], %rs31;
	add.s32 	%r47, %r110, 31;
	// begin inline asm
	cvt.rn.f16.s32 %rs32, %r47;
	// end inline asm
	st.shared.u16 	[%r109+-2], %rs32;
	add.s32 	%r48, %r110, 32;
	// begin inline asm
	cvt.rn.f16.s32 %rs33, %r48;
	// end inline asm
	st.shared.u16 	[%r109], %rs33;
	add.s32 	%r49, %r110, 33;
	// begin inline asm
	cvt.rn.f16.s32 %rs34, %r49;
	// end inline asm
	st.shared.u16 	[%r109+2], %rs34;
	add.s32 	%r50, %r110, 34;
	// begin inline asm
	cvt.rn.f16.s32 %rs35, %r50;
	// end inline asm
	st.shared.u16 	[%r109+4], %rs35;
	add.s32 	%r51, %r110, 35;
	// begin inline asm
	cvt.rn.f16.s32 %rs36, %r51;
	// end inline asm
	st.shared.u16 	[%r109+6], %rs36;
	add.s32 	%r52, %r110, 36;
	// begin inline asm
	cvt.rn.f16.s32 %rs37, %r52;
	// end inline asm
	st.shared.u16 	[%r109+8], %rs37;
	add.s32 	%r53, %r110, 37;
	// begin inline asm
	cvt.rn.f16.s32 %rs38, %r53;
	// end inline asm
	st.shared.u16 	[%r109+10], %rs38;
	add.s32 	%r54, %r110, 38;
	// begin inline asm
	cvt.rn.f16.s32 %rs39, %r54;
	// end inline asm
	st.shared.u16 	[%r109+12], %rs39;
	add.s32 	%r55, %r110, 39;
	// begin inline asm
	cvt.rn.f16.s32 %rs40, %r55;
	// end inline asm
	st.shared.u16 	[%r109+14], %rs40;
	add.s32 	%r56, %r110, 40;
	// begin inline asm
	cvt.rn.f16.s32 %rs41, %r56;
	// end inline asm
	st.shared.u16 	[%r109+16], %rs41;
	add.s32 	%r57, %r110, 41;
	// begin inline asm
	cvt.rn.f16.s32 %rs42, %r57;
	// end inline asm
	st.shared.u16 	[%r109+18], %rs42;
	add.s32 	%r58, %r110, 42;
	// begin inline asm
	cvt.rn.f16.s32 %rs43, %r58;
	// end inline asm
	st.shared.u16 	[%r109+20], %rs43;
	add.s32 	%r59, %r110, 43;
	// begin inline asm
	cvt.rn.f16.s32 %rs44, %r59;
	// end inline asm
	st.shared.u16 	[%r109+22], %rs44;
	add.s32 	%r60, %r110, 44;
	// begin inline asm
	cvt.rn.f16.s32 %rs45, %r60;
	// end inline asm
	st.shared.u16 	[%r109+24], %rs45;
	add.s32 	%r61, %r110, 45;
	// begin inline asm
	cvt.rn.f16.s32 %rs46, %r61;
	// end inline asm
	st.shared.u16 	[%r109+26], %rs46;
	add.s32 	%r62, %r110, 46;
	// begin inline asm
	cvt.rn.f16.s32 %rs47, %r62;
	// end inline asm
	st.shared.u16 	[%r109+28], %rs47;
	add.s32 	%r63, %r110, 47;
	// begin inline asm
	cvt.rn.f16.s32 %rs48, %r63;
	// end inline asm
	st.shared.u16 	[%r109+30], %rs48;
	add.s32 	%r64, %r110, 48;
	// begin inline asm
	cvt.rn.f16.s32 %rs49, %r64;
	// end inline asm
	st.shared.u16 	[%r109+32], %rs49;
	add.s32 	%r65, %r110, 49;
	// begin inline asm
	cvt.rn.f16.s32 %rs50, %r65;
	// end inline asm
	st.shared.u16 	[%r109+34], %rs50;
	add.s32 	%r66, %r110, 50;
	// begin inline asm
	cvt.rn.f16.s32 %rs51, %r66;
	// end inline asm
	st.shared.u16 	[%r109+36], %rs51;
	add.s32 	%r67, %r110, 51;
	// begin inline asm
	cvt.rn.f16.s32 %rs52, %r67;
	// end inline asm
	st.shared.u16 	[%r109+38], %rs52;
	add.s32 	%r68, %r110, 52;
	// begin inline asm
	cvt.rn.f16.s32 %rs53, %r68;
	// end inline asm
	st.shared.u16 	[%r109+40], %rs53;
	add.s32 	%r69, %r110, 53;
	// begin inline asm
	cvt.rn.f16.s32 %rs54, %r69;
	// end inline asm
	st.shared.u16 	[%r109+42], %rs54;
	add.s32 	%r70, %r110, 54;
	// begin inline asm
	cvt.rn.f16.s32 %rs55, %r70;
	// end inline asm
	st.shared.u16 	[%r109+44], %rs55;
	add.s32 	%r71, %r110, 55;
	// begin inline asm
	cvt.rn.f16.s32 %rs56, %r71;
	// end inline asm
	st.shared.u16 	[%r109+46], %rs56;
	add.s32 	%r72, %r110, 56;
	// begin inline asm
	cvt.rn.f16.s32 %rs57, %r72;
	// end inline asm
	st.shared.u16 	[%r109+48], %rs57;
	add.s32 	%r73, %r110, 57;
	// begin inline asm
	cvt.rn.f16.s32 %rs58, %r73;
	// end inline asm
	st.shared.u16 	[%r109+50], %rs58;
	add.s32 	%r74, %r110, 58;
	// begin inline asm
	cvt.rn.f16.s32 %rs59, %r74;
	// end inline asm
	st.shared.u16 	[%r109+52], %rs59;
	add.s32 	%r75, %r110, 59;
	// begin inline asm
	cvt.rn.f16.s32 %rs60, %r75;
	// end inline asm
	st.shared.u16 	[%r109+54], %rs60;
	add.s32 	%r76, %r110, 60;
	// begin inline asm
	cvt.rn.f16.s32 %rs61, %r76;
	// end inline asm
	st.shared.u16 	[%r109+56], %rs61;
	add.s32 	%r77, %r110, 61;
	// begin inline asm
	cvt.rn.f16.s32 %rs62, %r77;
	// end inline asm
	st.shared.u16 	[%r109+58], %rs62;
	add.s32 	%r78, %r110, 62;
	// begin inline asm
	cvt.rn.f16.s32 %rs63, %r78;
	// end inline asm
	st.shared.u16 	[%r109+60], %rs63;
	add.s32 	%r79, %r110, 63;
	// begin inline asm
	cvt.rn.f16.s32 %rs64, %r79;
	// end inline asm
	st.shared.u16 	[%r109+62], %rs64;
	add.s32 	%r109, %r109, 128;
	add.s32 	%r110, %r110, 64;
	setp.ne.s32 	%p2, %r110, 256;
	@%p2 bra 	$L__BB0_2;
$L__BB0_3:
	bar.sync 	0;
	shr.s32 	%r85, %r1, 31;
	shr.u32 	%r86, %r85, 28;
	add.s32 	%r87, %r1, %r86;
	shr.s32 	%r88, %r87, 4;
	shl.b32 	%r89, %r1, 4;
	mad.lo.s32 	%r90, %r88, -248, %r89;
	shl.b32 	%r91, %r90, 1;
	mov.u32 	%r92, _ZZ12helloFromGPUvE5aTile;
	add.s32 	%r84, %r92, %r91;
	// begin inline asm
	ldmatrix.sync.aligned.m8n8.x4.shared.b16 { %r80, %r81, %r82, %r83 }, [ %r84 ];

	// end inline asm
	setp.ne.s32 	%p3, %r1, 1;
	@%p3 bra 	$L__BB0_5;
	add.u64 	%rd1, %SP, 0;
	add.u64 	%rd2, %SPL, 0;
	mov.b32 	{%rs65, %rs66}, %r80;
	// begin inline asm
	{  cvt.f32.f16 %f1, %rs65;}

	// end inline asm
	cvt.f64.f32 	%fd1, %f1;
	st.local.f64 	[%rd2], %fd1;
	mov.u64 	%rd3, $str;
	cvta.global.u64 	%rd4, %rd3;
	{ // callseq 0, 0
	.param .b64 param0;
	st.param.b64 	[param0], %rd4;
	.param .b64 param1;
	st.param.b64 	[param1], %rd1;
	.param .b32 retval0;
	call.uni (retval0), 
	vprintf, 
	(
	param0, 
	param1
	);
	ld.param.b32 	%r93, [retval0];
	} // callseq 0
	// begin inline asm
	{  cvt.f32.f16 %f2, %rs66;}

	// end inline asm
	cvt.f64.f32 	%fd2, %f2;
	st.local.f64 	[%rd2], %fd2;
	{ // callseq 1, 0
	.param .b64 param0;
	st.param.b64 	[param0], %rd4;
	.param .b64 param1;
	st.param.b64 	[param1], %rd1;
	.param .b32 retval0;
	call.uni (retval0), 
	vprintf, 
	(
	param0, 
	param1
	);
	ld.param.b32 	%r95, [retval0];
	} // callseq 1
	mov.b32 	{%rs67, %rs68}, %r81;
	// begin inline asm
	{  cvt.f32.f16 %f3, %rs67;}

	// end inline asm
	cvt.f64.f32 	%fd3, %f3;
	st.local.f64 	[%rd2], %fd3;
	{ // callseq 2, 0
	.param .b64 param0;
	st.param.b64 	[param0], %rd4;
	.param .b64 param1;
	st.param.b64 	[param1], %rd1;
	.param .b32 retval0;
	call.uni (retval0), 
	vprintf, 
	(
	param0, 
	param1
	);
	ld.param.b32 	%r97, [retval0];
	} // callseq 2
	// begin inline asm
	{  cvt.f32.f16 %f4, %rs68;}

	// end inline asm
	cvt.f64.f32 	%fd4, %f4;
	st.local.f64 	[%rd2], %fd4;
	{ // callseq 3, 0
	.param .b64 param0;
	st.param.b64 	[param0], %rd4;
	.param .b64 param1;
	st.param.b64 	[param1], %rd1;
	.param .b32 retval0;
	call.uni (retval0), 
	vprintf, 
	(
	param0, 
	param1
	);
	ld.param.b32 	%r99, [retval0];
	} // callseq 3
	mov.b32 	{%rs69, %rs70}, %r82;
	// begin inline asm
	{  cvt.f32.f16 %f5, %rs69;}

	// end inline asm
	cvt.f64.f32 	%fd5, %f5;
	st.local.f64 	[%rd2], %fd5;
	{ // callseq 4, 0
	.param .b64 param0;
	st.param.b64 	[param0], %rd4;
	.param .b64 param1;
	st.param.b64 	[param1], %rd1;
	.param .b32 retval0;
	call.uni (retval0), 
	vprintf, 
	(
	param0, 
	param1
	);
	ld.param.b32 	%r101, [retval0];
	} // callseq 4
	// begin inline asm
	{  cvt.f32.f16 %f6, %rs70;}

	// end inline asm
	cvt.f64.f32 	%fd6, %f6;
	st.local.f64 	[%rd2], %fd6;
	{ // callseq 5, 0
	.param .b64 param0;
	st.param.b64 	[param0], %rd4;
	.param .b64 param1;
	st.param.b64 	[param1], %rd1;
	.param .b32 retval0;
	call.uni (retval0), 
	vprintf, 
	(
	param0, 
	param1
	);
	ld.param.b32 	%r103, [retval0];
	} // callseq 5
	mov.b32 	{%rs71, %rs72}, %r83;
	// begin inline asm
	{  cvt.f32.f16 %f7, %rs71;}

	// end inline asm
	cvt.f64.f32 	%fd7, %f7;
	st.local.f64 	[%rd2], %fd7;
	{ // callseq 6, 0
	.param .b64 param0;
	st.param.b64 	[param0], %rd4;
	.param .b64 param1;
	st.param.b64 	[param1], %rd1;
	.param .b32 retval0;
	call.uni (retval0), 
	vprintf, 
	(
	param0, 
	param1
	);
	ld.param.b32 	%r105, [retval0];
	} // callseq 6
	// begin inline asm
	{  cvt.f32.f16 %f8, %rs72;}

	// end inline asm
	cvt.f64.f32 	%fd8, %f8;
	st.local.f64 	[%rd2], %fd8;
	{ // callseq 7, 0
	.param .b64 param0;
	st.param.b64 	[param0], %rd4;
	.param .b64 param1;
	st.param.b64 	[param1], %rd1;
	.param .b32 retval0;
	call.uni (retval0), 
	vprintf, 
	(
	param0, 
	param1
	);
	ld.param.b32 	%r107, [retval0];
	} // callseq 7
$L__BB0_5:
	ret;

}


// ===== COMPILED SASS (sm_100) =====

	.target	sm_100

	.elftype	@"ET_EXEC"


//--------------------- .note.nv.tkinfo           --------------------------
	.section	.note.nv.tkinfo,"",@"SHT_NOTE"
	.sectionflags	@"SHF_NOTE_NV_TKINFO"
	.tkinfo
        /*0018*/ 	.word	0x00000002
        /*0030*/ 	.string	""
        /*0030*/ 	.string	"ptxas"
        /*0030*/ 	.string	"Cuda compilation tools, release 13.0, V13.0.88"
        /*0030*/ 	.string	"Build cuda_13.0.r13.0/compiler.36424714_0"
        /*0030*/ 	.string	"-arch sm_100 -m 64 "



//--------------------- .note.nv.cuinfo           --------------------------
	.section	.note.nv.cuinfo,"",@"SHT_NOTE"
	.sectionflags	@"SHF_NOTE_NV_CUINFO"
        /*0018*/ 	.short	0x0002
        /*001a*/ 	.short	0x0064
        /*001c*/ 	.short	0x0082
	.zero		2


//--------------------- .nv.info                  --------------------------
	.section	.nv.info,"",@"SHT_CUDA_INFO"
	.align	4


	//----- nvinfo : EIATTR_REGCOUNT
	.align		4
        /*0000*/ 	.byte	0x04, 0x2f
        /*0002*/ 	.short	(.L_2 - .L_1)
	.align		4
.L_1:
        /*0004*/ 	.word	index@(_Z12helloFromGPUv)
        /*0008*/ 	.word	0x0000001f


	//----- nvinfo : EIATTR_FRAME_SIZE
	.align		4
.L_2:
        /*000c*/ 	.byte	0x04, 0x11
        /*000e*/ 	.short	(.L_4 - .L_3)
	.align		4
.L_3:
        /*0010*/ 	.word	index@(_Z12helloFromGPUv)
        /*0014*/ 	.word	0x00000008


	//----- nvinfo : EIATTR_MIN_STACK_SIZE
	.align		4
.L_4:
        /*0018*/ 	.byte	0x04, 0x12
        /*001a*/ 	.short	(.L_6 - .L_5)
	.align		4
.L_5:
        /*001c*/ 	.word	index@(_Z12helloFromGPUv)
        /*0020*/ 	.word	0x00000008
.L_6:


//--------------------- .nv.compat                --------------------------
	.section	.nv.compat,"",@"SHT_CUDA_COMPAT_INFO"
	.align	4
        /*0000*/ 	.byte	0x02, 0x09, 0x00, 0x00, 0x02, 0x02, 0x01, 0x00, 0x02, 0x05, 0x05, 0x00, 0x03, 0x07, 0x01, 0x01
        /*0010*/ 	.byte	0x02, 0x03, 0x00, 0x00, 0x02, 0x06, 0x01, 0x00, 0x04, 0x0b, 0x08, 0x00, 0x09, 0x00, 0x00, 0x00
        /*0020*/ 	.byte	0x00, 0x00, 0x00, 0x00


//--------------------- .nv.info._Z12helloFromGPUv --------------------------
	.section	.nv.info._Z12helloFromGPUv,"",@"SHT_CUDA_INFO"
	.sectionflags	@""
	.align	4


	//----- nvinfo : EIATTR_CUDA_API_VERSION
	.align		4
        /*0000*/ 	.byte	0x04, 0x37
        /*0002*/ 	.short	(.L_8 - .L_7)
.L_7:
        /*0004*/ 	.word	0x00000082


	//----- nvinfo : EIATTR_SPARSE_MMA_MASK
	.align		4
.L_8:
        /*0008*/ 	.byte	0x03, 0x50
        /*000a*/ 	.short	0x0000


	//----- nvinfo : EIATTR_MAXREG_COUNT
	.align		4
        /*000c*/ 	.byte	0x03, 0x1b
        /*000e*/ 	.short	0x00ff


	//----- nvinfo : EIATTR_NUM_BARRIERS
	.align		4
        /*0010*/ 	.byte	0x02, 0x4c
        /*0012*/ 	.byte	0x01
	.zero		1


	//----- nvinfo : EIATTR_EXTERNS
	.align		4
        /*0014*/ 	.byte	0x04, 0x0f
        /*0016*/ 	.short	(.L_10 - .L_9)


	//   ....[0]....
	.align		4
.L_9:
        /*0018*/ 	.word	index@(vprintf)


	//----- nvinfo : EIATTR_MERCURY_ISA_VERSION
	.align		4
.L_10:
        /*001c*/ 	.byte	0x03, 0x5f
        /*001e*/ 	.short	0x0101


	//----- nvinfo : EIATTR_VRC_CTA_INIT_COUNT
	.align		4
        /*0020*/ 	.byte	0x02, 0x4a
	.zero		1
	.zero		1


	//----- nvinfo : EIATTR_SYSCALL_OFFSETS
	.align		4
        /*0024*/ 	.byte	0x04, 0x46
        /*0026*/ 	.short	(.L_12 - .L_11)


	//   ....[0]....
.L_11:
        /*0028*/ 	.word	0x00001e80


	//   ....[1]....
        /*002c*/ 	.word	0x00001f30


	//   ....[2]....
        /*0030*/ 	.word	0x00001fe0


	//   ....[3]....
        /*0034*/ 	.word	0x00002090


	//   ....[4]....
        /*0038*/ 	.word	0x00002140


	//   ....[5]....
        /*003c*/ 	.word	0x000021f0


	//   ....[6]....
        /*0040*/ 	.word	0x000022a0


	//   ....[7]....
        /*0044*/ 	.word	0x00002350


	//----- nvinfo : EIATTR_EXIT_INSTR_OFFSETS
	.align		4
.L_12:
        /*0048*/ 	.byte	0x04, 0x1c
        /*004a*/ 	.short	(.L_14 - .L_13)


	//   ....[0]....
.L_13:
        /*004c*/ 	.word	0x00001dc0


	//   ....[1]....
        /*0050*/ 	.word	0x00002360


	//----- nvinfo : EIATTR_CRS_STACK_SIZE
	.align		4
.L_14:
        /*0054*/ 	.byte	0x04, 0x1e
        /*0056*/ 	.short	(.L_16 - .L_15)
.L_15:
        /*0058*/ 	.word	0x00000000


	//----- nvinfo : EIATTR_SW_WAR
	.align		4
.L_16:
        /*005c*/ 	.byte	0x04, 0x36
        /*005e*/ 	.short	(.L_18 - .L_17)
.L_17:
        /*0060*/ 	.word	0x00000008
.L_18:


//--------------------- .nv.callgraph             --------------------------
	.section	.nv.callgraph,"",@"SHT_CUDA_CALLGRAPH"
	.align	4
	.sectionentsize	8
	.align		4
        /*0000*/ 	.word	0x00000000
	.align		4
        /*0004*/ 	.word	0xffffffff
	.align		4
        /*0008*/ 	.word	index@(_Z12helloFromGPUv)
	.align		4
        /*000c*/ 	.word	index@(vprintf)
	.align		4
        /*0010*/ 	.word	0x00000000
	.align		4
        /*0014*/ 	.word	0xfffffffe
	.align		4
        /*0018*/ 	.word	0x00000000
	.align		4
        /*001c*/ 	.word	0xfffffffd
	.align		4
        /*0020*/ 	.word	0x00000000
	.align		4
        /*0024*/ 	.word	0xfffffffc


//--------------------- .nv.constant4             --------------------------
	.section	.nv.constant4,"a",@progbits
	.align	8
	.align		8
.nv.constant4:
        /*0000*/ 	.dword	vprintf
	.align		8
        /*0008*/ 	.dword	$str


//--------------------- .text._Z12helloFromGPUv   --------------------------
	.section	.text._Z12helloFromGPUv,"ax",@progbits
	.align	128
        .global         _Z12helloFromGPUv
        .type           _Z12helloFromGPUv,@function
        .size           _Z12helloFromGPUv,(.L_x_11 - _Z12helloFromGPUv)
        .other          _Z12helloFromGPUv,@"STO_CUDA_ENTRY STV_DEFAULT"
_Z12helloFromGPUv:
.text._Z12helloFromGPUv:
[----:B------:R-:W0:Y:S01]  /*0000*/  LDC R1, c[0x0][0x37c] ;  /* 0x0000df00ff017b82 */ /* 0x000e220000000800 */
[----:B------:R-:W1:Y:S01]  /*0010*/  S2R R0, SR_TID.X ;  /* 0x0000000000007919 */ /* 0x000e620000002100 */
[----:B------:R-:W2:Y:S01]  /*0020*/  LDCU UR5, c[0x0][0x2fc] ;  /* 0x00005f80ff0577ac */ /* 0x000ea20008000800 */
[----:B0-----:R-:W-:Y:S01]  /*0030*/  VIADD R1, R1, 0xfffffff8 ;  /* 0xfffffff801017836 */ /* 0x001fe20000000000 */
[----:B------:R-:W-:Y:S01]  /*0040*/  BSSY.RECONVERGENT B0, `(.L_x_0) ;  /* 0x00001cb000007945 */ /* 0x000fe20003800200 */
[----:B------:R-:W1:Y:S01]  /*0050*/  S2R R3, SR_CTAID.X ;  /* 0x0000000000037919 */ /* 0x000e620000002500 */
[----:B------:R-:W1:Y:S01]  /*0060*/  LDCU UR6, c[0x0][0x360] ;  /* 0x00006c00ff0677ac */ /* 0x000e620008000800 */
[----:B------:R-:W0:Y:S02]  /*0070*/  LDCU UR4, c[0x0][0x2f8] ;  /* 0x00005f00ff0477ac */ /* 0x000e240008000800 */
[----:B0-----:R-:W-:-:S05]  /*0080*/  IADD3 R2, P1, PT, R1, UR4, RZ ;  /* 0x0000000401027c10 */ /* 0x001fca000ff3e0ff */
[----:B--2---:R-:W-:Y:S02]  /*0090*/  IMAD.X R22, RZ, RZ, UR5, P1 ;  /* 0x00000005ff167e24 */ /* 0x004fe400088e06ff */
[----:B-1----:R-:W-:-:S05]  /*00a0*/  IMAD R0, R3, UR6, R0 ;  /* 0x0000000603007c24 */ /* 0x002fca000f8e0200 */
[----:B------:R-:W-:-:S13]  /*00b0*/  ISETP.NE.AND P0, PT, R0, RZ, PT ;  /* 0x000000ff0000720c */ /* 0x000fda0003f05270 */
[----:B------:R-:W-:Y:S05]  /*00c0*/  @P0 BRA `(.L_x_1) ;  /* 0x0000001c00080947 */ /* 0x000fea0003800000 */
[----:B------:R-:W0:Y:S01]  /*00d0*/  S2UR UR5, SR_CgaCtaId ;  /* 0x00000000000579c3 */ /* 0x000e220000008800 */
[----:B------:R-:W1:Y:S01]  /*00e0*/  I2F.F16 R4, 0x1 ;  /* 0x0000000100047906 */ /* 0x000e620000200c00 */
[----:B------:R-:W-:-:S07]  /*00f0*/  UMOV UR4, 0x400 ;  /* 0x0000040000047882 */ /* 0x000fce0000000000 */
[----:B------:R-:W-:Y:S01]  /*0100*/  I2F.F16 R5, 0x2 ;  /* 0x0000000200057906 */ /* 0x000fe20000200c00 */
[----:B-1----:R-:W-:-:S07]  /*0110*/  PRMT R4, RZ, 0x5410, R4 ;  /* 0x00005410ff047816 */ /* 0x002fce0000000004 */
[----:B------:R-:W1:Y:S01]  /*0120*/  I2F.F16 R6, 0x3 ;  /* 0x0000000300067906 */ /* 0x000e620000200c00 */
[----:B0-----:R-:W-:-:S07]  /*0130*/  ULEA UR4, UR5, UR4, 0x18 ;  /* 0x0000000405047291 */ /* 0x001fce000f8ec0ff */
[----:B------:R-:W-:Y:S01]  /*0140*/  I2F.F16 R21, 0x4 ;  /* 0x0000000400157906 */ /* 0x000fe20000200c00 */
[----:B-1----:R-:W-:-:S07]  /*0150*/  PRMT R5, R5, 0x5410, R6 ;  /* 0x0000541005057816 */ /* 0x002fce0000000006 */
[----:B------:R-:W0:Y:S01]  /*0160*/  I2F.F16 R3, 0x5 ;  /* 0x0000000500037906 */ /* 0x000e220000200c00 */
[----:B------:R0:W-:Y:S07]  /*0170*/  STS.64 [UR4], R4 ;  /* 0x00000004ff007988 */ /* 0x0001ee0008000a04 */
[----:B------:R-:W-:Y:S08]  /*0180*/  I2F.F16 R20, 0x6 ;  /* 0x0000000600147906 */ /* 0x000ff00000200c00 */
[----:B------:R-:W1:Y:S01]  /*0190*/  I2F.F16 R11, 0x7 ;  /* 0x00000007000b7906 */ /* 0x000e620000200c00 */
[----:B0-----:R-:W-:-:S07]  /*01a0*/  PRMT R4, R21, 0x5410, R3 ;  /* 0x0000541015047816 */ /* 0x001fce0000000003 */
[----:B------:R-:W-:Y:S01]  /*01b0*/  I2F.F16 R19, 0x8 ;  /* 0x0000000800137906 */ /* 0x000fe20000200c00 */
[----:B-1----:R-:W-:-:S07]  /*01c0*/  PRMT R5, R20, 0x5410, R11 ;  /* 0x0000541014057816 */ /* 0x002fce000000000b */
[----:B------:R-:W0:Y:S01]  /*01d0*/  I2F.F16 R10, 0x9 ;  /* 0x00000009000a7906 */ /* 0x000e220000200c00 */
[----:B------:R0:W-:Y:S07]  /*01e0*/  STS.64 [UR4+0x8], R4 ;  /* 0x00000804ff007988 */ /* 0x0001ee0008000a04 */
        /* <DEDUP_REMOVED lines=377> */
[----:B------:R-:W-:Y:S07]  /*1980*/  STS.64 [UR4+0x1b8], R4 ;  /* 0x0001b804ff007988 */ /* 0x000fee0008000a04 */
[----:B------:R-:W-:Y:S01]  /*1990*/  I2F.F16 R13, 0xea ;  /* 0x000000ea000d7906 */ /* 0x000fe20000200c00 */
[----:B0-----:R-:W-:-:S07]  /*19a0*/  PRMT R12, R12, 0x5410, R9 ;  /* 0x000054100c0c7816 */ /* 0x001fce0000000009 */
[----:B------:R-:W0:Y:S08]  /*19b0*/  I2F.F16 R26, 0xeb ;  /* 0x000000eb001a7906 */ /* 0x000e300000200c00 */
[----:B------:R-:W-:Y:S01]  /*19c0*/  I2F.F16 R6, 0xe0 ;  /* 0x000000e000067906 */ /* 0x000fe20000200c00 */
[----:B0-----:R-:W-:-:S07]  /*19d0*/  PRMT R13, R13, 0x5410, R26 ;  /* 0x000054100d0d7816 */ /* 0x001fce000000001a */
[----:B------:R-:W0:Y:S01]  /*19e0*/  I2F.F16 R3, 0xe1 ;  /* 0x000000e100037906 */ /* 0x000e220000200c00 */
[----:B------:R1:W-:Y:S07]  /*19f0*/  STS.64 [UR4+0x1d0], R12 ;  /* 0x0001d00cff007988 */ /* 0x0003ee0008000a04 */
[----:B------:R-:W-:Y:S01]  /*1a00*/  I2F.F16 R7, 0xe2 ;  /* 0x000000e200077906 */ /* 0x000fe20000200c00 */
[----:B0-----:R-:W-:-:S07]  /*1a10*/  PRMT R6, R6, 0x5410, R3 ;  /* 0x0000541006067816 */ /* 0x001fce0000000003 */
[----:B------:R-:W0:Y:S08]  /*1a20*/  I2F.F16 R28, 0xe3 ;  /* 0x000000e3001c7906 */ /* 0x000e300000200c00 */
[----:B------:R-:W-:Y:S01]  /*1a30*/  I2F.F16 R11, 0xe6 ;  /* 0x000000e6000b7906 */ /* 0x000fe20000200c00 */
[----:B0-----:R-:W-:-:S07]  /*1a40*/  PRMT R7, R7, 0x5410, R28 ;  /* 0x0000541007077816 */ /* 0x001fce000000001c */
[----:B------:R-:W0:Y:S01]  /*1a50*/  I2F.F16 R8, 0xe7 ;  /* 0x000000e700087906 */ /* 0x000e220000200c00 */
[----:B------:R-:W-:Y:S07]  /*1a60*/  STS.64 [UR4+0x1c0], R6 ;  /* 0x0001c006ff007988 */ /* 0x000fee0008000a04 */
[----:B------:R-:W-:Y:S01]  /*1a70*/  I2F.F16 R20, 0xf0 ;  /* 0x000000f000147906 */ /* 0x000fe20000200c00 */
[----:B0-----:R-:W-:-:S07]  /*1a80*/  PRMT R11, R11, 0x5410, R8 ;  /* 0x000054100b0b7816 */ /* 0x001fce0000000008 */
[----:B------:R-:W1:Y:S08]  /*1a90*/  I2F.F16 R18, 0xf1 ;  /* 0x000000f100127906 */ /* 0x000e700000200c00 */
[----:B------:R-:W-:Y:S01]  /*1aa0*/  I2F.F16 R10, 0xe4 ;  /* 0x000000e4000a7906 */ /* 0x000fe20000200c00 */
[----:B-1----:R-:W-:-:S07]  /*1ab0*/  PRMT R12, R20, 0x5410, R18 ;  /* 0x00005410140c7816 */ /* 0x002fce0000000012 */
[----:B------:R-:W0:Y:S08]  /*1ac0*/  I2F.F16 R27, 0xe5 ;  /* 0x000000e5001b7906 */ /* 0x000e300000200c00 */
[----:B------:R-:W-:Y:S01]  /*1ad0*/  I2F.F16 R19, 0xf2 ;  /* 0x000000f200137906 */ /* 0x000fe20000200c00 */
[----:B0-----:R-:W-:-:S07]  /*1ae0*/  PRMT R10, R10, 0x5410, R27 ;  /* 0x000054100a0a7816 */ /* 0x001fce000000001b */
[----:B------:R-:W0:Y:S01]  /*1af0*/  I2F.F16 R14, 0xf3 ;  /* 0x000000f3000e7906 */ /* 0x000e220000200c00 */
[----:B------:R1:W-:Y:S07]  /*1b00*/  STS.64 [UR4+0x1c8], R10 ;  /* 0x0001c80aff007988 */ /* 0x0003ee0008000a04 */
        /* <DEDUP_REMOVED lines=9> */
[----:B------:R-:W0:Y:S08]  /*1ba0*/  I2F.F16 R9, 0xfd ;  /* 0x000000fd00097906 */ /* 0x000e300000200c00 */
        /* <DEDUP_REMOVED lines=16> */
[----:B------:R-:W0:Y:S01]  /*1cb0*/  I2F.F16 R20, 0xff ;  /* 0x000000ff00147906 */ /* 0x000e220000200c00 */
[----:B------:R2:W-:Y:S01]  /*1cc0*/  STS.64 [UR4+0x1f0], R4 ;  /* 0x0001f004ff007988 */ /* 0x0005e20008000a04 */
[----:B0-----:R-:W-:-:S05]  /*1cd0*/  PRMT R9, R26, 0x5410, R20 ;  /* 0x000054101a097816 */ /* 0x001fca0000000014 */
[----:B------:R2:W-:Y:S02]  /*1ce0*/  STS.64 [UR4+0x1f8], R8 ;  /* 0x0001f808ff007988 */ /* 0x0005e40008000a04 */
.L_x_1:
[----:B------:R-:W-:Y:S05]  /*1cf0*/  BSYNC.RECONVERGENT B0 ;  /* 0x0000000000007941 */ /* 0x000fea0003800200 */
.L_x_0:
[----:B------:R-:W0:Y:S08]  /*1d00*/  S2UR UR5, SR_CgaCtaId ;  /* 0x00000000000579c3 */ /* 0x000e300000008800 */
[----:B------:R-:W-:Y:S01]  /*1d10*/  BAR.SYNC.DEFER_BLOCKING 0x0 ;  /* 0x0000000000007b1d */ /* 0x000fe20000010000 */
[----:B------:R-:W-:Y:S01]  /*1d20*/  SHF.R.S32.HI R3, RZ, 0x1f, R0 ;  /* 0x0000001fff037819 */ /* 0x000fe20000011400 */
[C---:B--2---:R-:W-:Y:S01]  /*1d30*/  IMAD.SHL.U32 R4, R0.reuse, 0x10, RZ ;  /* 0x0000001000047824 */ /* 0x044fe200078e00ff */
[----:B------:R-:W-:-:S02]  /*1d40*/  ISETP.NE.AND P0, PT, R0, 0x1, PT ;  /* 0x000000010000780c */ /* 0x000fc40003f05270 */
[----:B------:R-:W-:Y:S01]  /*1d50*/  LEA.HI R3, R3, R0, RZ, 0x4 ;  /* 0x0000000003037211 */ /* 0x000fe200078f20ff */
[----:B------:R-:W-:-:S03]  /*1d60*/  UMOV UR4, 0x400 ;  /* 0x0000040000047882 */ /* 0x000fc60000000000 */
[----:B------:R-:W-:-:S05]  /*1d70*/  SHF.R.S32.HI R3, RZ, 0x4, R3 ;  /* 0x00000004ff037819 */ /* 0x000fca0000011403 */
[----:B------:R-:W-:Y:S01]  /*1d80*/  IMAD R3, R3, -0xf8, R4 ;  /* 0xffffff0803037824 */ /* 0x000fe200078e0204 */
[----:B0-----:R-:W-:-:S06]  /*1d90*/  ULEA UR4, UR5, UR4, 0x18 ;  /* 0x0000000405047291 */ /* 0x001fcc000f8ec0ff */
[----:B------:R-:W-:-:S05]  /*1da0*/  LEA R3, R3, UR4, 0x1 ;  /* 0x0000000403037c11 */ /* 0x000fca000f8e08ff */
[----:B------:R0:W1:Y:S01]  /*1db0*/  LDSM.16.M88.4 R16, [R3] ;  /* 0x000000000310783b */ /* 0x0000620000000200 */
[----:B------:R-:W-:Y:S05]  /*1dc0*/  @P0 EXIT ;  /* 0x000000000000094d */ /* 0x000fea0003800000 */
[----:B-1----:R-:W-:Y:S01]  /*1dd0*/  HADD2.F32 R0, -RZ, R16.H0_H0 ;  /* 0x20000010ff007230 */ /* 0x002fe20000004100 */
[----:B------:R-:W-:Y:S01]  /*1de0*/  MOV R23, 0x0 ;  /* 0x0000000000177802 */ /* 0x000fe20000000f00 */
[----:B------:R-:W1:Y:S01]  /*1df0*/  LDCU.64 UR4, c[0x4][0x8] ;  /* 0x01000100ff0477ac */ /* 0x000e620008000a00 */
[----:B------:R-:W-:Y:S01]  /*1e00*/  IMAD.MOV.U32 R6, RZ, RZ, R2 ;  /* 0x000000ffff067224 */ /* 0x000fe200078e0002 */
[----:B------:R-:W2:Y:S01]  /*1e10*/  F2F.F64.F32 R8, R0 ;  /* 0x0000000000087310 */ /* 0x000ea20000201800 */
[----:B------:R3:W4:Y:S01]  /*1e20*/  LDC.64 R10, c[0x4][R23] ;  /* 0x01000000170a7b82 */ /* 0x0007220000000a00 */
[----:B------:R-:W-:Y:S01]  /*1e30*/  IMAD.MOV.U32 R7, RZ, RZ, R22 ;  /* 0x000000ffff077224 */ /* 0x000fe200078e0016 */
[----:B--2---:R3:W-:Y:S01]  /*1e40*/  STL.64 [R1], R8 ;  /* 0x0000000801007387 */ /* 0x0047e20000100a00 */
[----:B-1----:R-:W-:Y:S02]  /*1e50*/  IMAD.U32 R4, RZ, RZ, UR4 ;  /* 0x00000004ff047e24 */ /* 0x002fe4000f8e00ff */
[----:B------:R-:W-:-:S07]  /*1e60*/  IMAD.U32 R5, RZ, RZ, UR5 ;  /* 0x00000005ff057e24 */ /* 0x000fce000f8e00ff */
[----:B------:R-:W-:-:S07]  /*1e70*/  LEPC R20, `(.L_x_2) ;  /* 0x000000001014794e */ /* 0x000fce0000000000 */
[----:B0--34-:R-:W-:Y:S05]  /*1e80*/  CALL.ABS.NOINC R10 ;  /* 0x000000000a007343 */ /* 0x019fea0003c00000 */
.L_x_2:
[----:B------:R-:W-:Y:S01]  /*1e90*/  HADD2.F32 R16, -RZ, R16.H1_H1 ;  /* 0x30000010ff107230 */ /* 0x000fe20000004100 */
[----:B------:R0:W1:Y:S01]  /*1ea0*/  LDC.64 R10, c[0x4][R23] ;  /* 0x01000000170a7b82 */ /* 0x0000620000000a00 */
[----:B------:R-:W2:Y:S01]  /*1eb0*/  LDCU.64 UR4, c[0x4][0x8] ;  /* 0x01000100ff0477ac */ /* 0x000ea20008000a00 */
[----:B------:R-:W-:Y:S01]  /*1ec0*/  IMAD.MOV.U32 R6, RZ, RZ, R2 ;  /* 0x000000ffff067224 */ /* 0x000fe200078e0002 */
[----:B------:R-:W3:Y:S01]  /*1ed0*/  F2F.F64.F32 R8, R16 ;  /* 0x0000001000087310 */ /* 0x000ee20000201800 */
[----:B------:R-:W-:Y:S01]  /*1ee0*/  IMAD.MOV.U32 R7, RZ, RZ, R22 ;  /* 0x000000ffff077224 */ /* 0x000fe200078e0016 */
[----:B---3--:R0:W-:Y:S01]  /*1ef0*/  STL.64 [R1], R8 ;  /* 0x0000000801007387 */ /* 0x0081e20000100a00 */
[----:B--2---:R-:W-:Y:S02]  /*1f00*/  IMAD.U32 R4, RZ, RZ, UR4 ;  /* 0x00000004ff047e24 */ /* 0x004fe4000f8e00ff */
[----:B------:R-:W-:-:S07]  /*1f10*/  IMAD.U32 R5, RZ, RZ, UR5 ;  /* 0x00000005ff057e24 */ /* 0x000fce000f8e00ff */
[----:B------:R-:W-:-:S07]  /*1f20*/  LEPC R20, `(.L_x_3) ;  /* 0x000000001014794e */ /* 0x000fce0000000000 */
[----:B01----:R-:W-:Y:S05]  /*1f30*/  CALL.ABS.NOINC R10 ;  /* 0x000000000a007343 */ /* 0x003fea0003c00000 */
.L_x_3:
[----:B------:R-:W-:Y:S01]  /*1f40*/  HADD2.F32 R0, -RZ, R17.H0_H0 ;  /* 0x20000011ff007230 */ /* 0x000fe20000004100 */
        /* <DEDUP_REMOVED lines=10> */
.L_x_4:
        /* <DEDUP_REMOVED lines=11> */
.L_x_5:
        /* <DEDUP_REMOVED lines=11> */
.L_x_6:
        /* <DEDUP_REMOVED lines=11> */
.L_x_7:
        /* <DEDUP_REMOVED lines=11> */
.L_x_8:
        /* <DEDUP_REMOVED lines=11> */
.L_x_9:
[----:B------:R-:W-:Y:S05]  /*2360*/  EXIT ;  /* 0x000000000000794d */ /* 0x000fea0003800000 */
.L_x_10:
[----:B------:R-:W-:-:S00]  /*2370*/  BRA `(.L_x_10) ;  /* 0xfffffffc00fc7947 */ /* 0x000fc0000383ffff */
[----:B------:R-:W-:-:S00]  /*2380*/  NOP ;  /* 0x0000000000007918 */ /* 0x000fc00000000000 */
[----:B------:R-:W-:-:S00]  /*2390*/  NOP ;  /* 0x0000000000007918 */ /* 0x000fc00000000000 */
[----:B------:R-:W-:-:S00]  /*23a0*/  NOP ;  /* 0x0000000000007918 */ /* 0x000fc00000000000 */
[----:B------:R-:W-:-:S00]  /*23b0*/  NOP ;  /* 0x0000000000007918 */ /* 0x000fc00000000000 */
[----:B------:R-:W-:-:S00]  /*23c0*/  NOP ;  /* 0x0000000000007918 */ /* 0x000fc00000000000 */
[----:B------:R-:W-:-:S00]  /*23d0*/  NOP ;  /* 0x0000000000007918 */ /* 0x000fc00000000000 */
[----:B------:R-:W-:-:S00]  /*23e0*/  NOP ;  /* 0x0000000000007918 */ /* 0x000fc00000000000 */
[----:B------:R-:W-:-:S00]  /*23f0*/  NOP ;  /* 0x0000000000007918 */ /* 0x000fc00000000000 */
.L_x_11:


//--------------------- .nv.global.init           --------------------------
	.section	.nv.global.init,"aw",@progbits
.nv.global.init:
	.type		$str,@object
	.size		$str,(.L_0 - $str)
$str:
        /*0000*/ 	.byte	0x25, 0x66, 0x0a, 0x00
.L_0:


//--------------------- .nv.shared._Z12helloFromGPUv --------------------------
	.section	.nv.shared._Z12helloFromGPUv,"aw",@nobits
	.sectionflags	@""
	.align	2
.nv.shared._Z12helloFromGPUv:
	.zero		1536


//--------------------- .nv.shared.reserved.0     --------------------------
	.section	.nv.shared.reserved.0,"aw",@nobits
	.weak		__nv_reservedSMEM_offset_0_alias
	.size		__nv_reservedSMEM_offset_0_alias, 0, 64
	.other		__nv_reservedSMEM_offset_0_alias,@"STO_CUDA_RESERVED_SHARED STV_DEFAULT"
__nv_reservedSMEM_offset_0_alias:
	.zero		0
	.zero		64


//--------------------- .nv.constant0._Z12helloFromGPUv --------------------------
	.section	.nv.constant0._Z12helloFromGPUv,"a",@progbits
	.sectionflags	@""
	.align	4
.nv.constant0._Z12helloFromGPUv:
	.zero		896


//--------------------- SYMBOLS --------------------------

	.type		.nv.reservedSmem.offset0,@object
	.size		.nv.reservedSmem.offset0,0x4
	.type		.nv.reservedSmem.cap,@object
	.size		.nv.reservedSmem.cap,0x4
	.type		vprintf,@function
